







.version 7.0
.target sm_75
.address_size 64



.visible .entry _Z15BlackScholesGPUPfS_S_S_S_ffi(
.param .u64 _Z15BlackScholesGPUPfS_S_S_S_ffi_param_0,
.param .u64 _Z15BlackScholesGPUPfS_S_S_S_ffi_param_1,
.param .u64 _Z15BlackScholesGPUPfS_S_S_S_ffi_param_2,
.param .u64 _Z15BlackScholesGPUPfS_S_S_S_ffi_param_3,
.param .u64 _Z15BlackScholesGPUPfS_S_S_S_ffi_param_4,
.param .f32 _Z15BlackScholesGPUPfS_S_S_S_ffi_param_5,
.param .f32 _Z15BlackScholesGPUPfS_S_S_S_ffi_param_6,
.param .u32 _Z15BlackScholesGPUPfS_S_S_S_ffi_param_7
)
{
.reg .pred %p<5>;
.reg .f32 %f<61>;
.reg .b32 %r<11>;
.reg .b64 %rd<17>;


ld.param.u64 %rd6, [_Z15BlackScholesGPUPfS_S_S_S_ffi_param_0];
ld.param.u64 %rd7, [_Z15BlackScholesGPUPfS_S_S_S_ffi_param_1];
ld.param.u64 %rd8, [_Z15BlackScholesGPUPfS_S_S_S_ffi_param_2];
ld.param.u64 %rd9, [_Z15BlackScholesGPUPfS_S_S_S_ffi_param_3];
ld.param.u64 %rd10, [_Z15BlackScholesGPUPfS_S_S_S_ffi_param_4];
ld.param.f32 %f2, [_Z15BlackScholesGPUPfS_S_S_S_ffi_param_5];
ld.param.f32 %f3, [_Z15BlackScholesGPUPfS_S_S_S_ffi_param_6];
ld.param.u32 %r6, [_Z15BlackScholesGPUPfS_S_S_S_ffi_param_7];
mov.u32 %r7, %ctaid.x;
mov.u32 %r1, %ntid.x;
mov.u32 %r8, %tid.x;
mad.lo.s32 %r10, %r7, %r1, %r8;
setp.ge.s32	%p1, %r10, %r6;
@%p1 bra BB0_3;

cvta.to.global.u64 %rd1, %rd7;
cvta.to.global.u64 %rd2, %rd6;
cvta.to.global.u64 %rd3, %rd10;
cvta.to.global.u64 %rd4, %rd9;
cvta.to.global.u64 %rd5, %rd8;
mul.f32 %f4, %f3, 0f3F000000;
fma.rn.f32 %f1, %f4, %f3, %f2;
mov.u32 %r9, %nctaid.x;
mul.lo.s32 %r3, %r9, %r1;

BB0_2:
mul.wide.s32 %rd11, %r10, 4;
add.s64 %rd12, %rd5, %rd11;
add.s64 %rd13, %rd4, %rd11;
add.s64 %rd14, %rd3, %rd11;
ld.global.f32 %f5, [%rd14];
sqrt.rn.f32 %f6, %f5;
ld.global.f32 %f7, [%rd13];
ld.global.f32 %f8, [%rd12];
div.rn.f32 %f9, %f8, %f7;
lg2.approx.f32 %f10, %f9;
mul.f32 %f11, %f10, 0f3F317218;
fma.rn.f32 %f12, %f1, %f5, %f11;
mul.f32 %f13, %f6, %f3;
div.rn.f32 %f14, %f12, %f13;
sub.f32 %f15, %f14, %f13;
abs.f32 %f16, %f14;
fma.rn.f32 %f17, %f16, 0f3E6D3389, 0f3F800000;
rcp.rn.f32 %f18, %f17;
mul.f32 %f19, %f14, 0fBF000000;
mul.f32 %f20, %f14, %f19;
mul.f32 %f21, %f20, 0f3FB8AA3B;
ex2.approx.f32 %f22, %f21;
mul.f32 %f23, %f22, 0f3ECC422A;
fma.rn.f32 %f24, %f18, 0f3FAA466F, 0fBFE91EEA;
fma.rn.f32 %f25, %f18, %f24, 0f3FE40778;
fma.rn.f32 %f26, %f18, %f25, 0fBEB68F87;
fma.rn.f32 %f27, %f18, %f26, 0f3EA385FA;
mul.f32 %f28, %f18, %f27;
mul.f32 %f29, %f23, %f28;
setp.gt.f32	%p2, %f14, 0f00000000;
mov.f32 %f30, 0f3F800000;
sub.f32 %f31, %f30, %f29;
selp.f32	%f32, %f31, %f29, %p2;
abs.f32 %f33, %f15;
fma.rn.f32 %f34, %f33, 0f3E6D3389, 0f3F800000;
rcp.rn.f32 %f35, %f34;
mul.f32 %f36, %f15, 0fBF000000;
mul.f32 %f37, %f15, %f36;
mul.f32 %f38, %f37, 0f3FB8AA3B;
ex2.approx.f32 %f39, %f38;
mul.f32 %f40, %f39, 0f3ECC422A;
fma.rn.f32 %f41, %f35, 0f3FAA466F, 0fBFE91EEA;
fma.rn.f32 %f42, %f35, %f41, 0f3FE40778;
fma.rn.f32 %f43, %f35, %f42, 0fBEB68F87;
fma.rn.f32 %f44, %f35, %f43, 0f3EA385FA;
mul.f32 %f45, %f35, %f44;
mul.f32 %f46, %f40, %f45;
setp.gt.f32	%p3, %f15, 0f00000000;
sub.f32 %f47, %f30, %f46;
selp.f32	%f48, %f47, %f46, %p3;
mul.f32 %f49, %f5, %f2;
mul.f32 %f50, %f49, 0fBFB8AA3B;
ex2.approx.f32 %f51, %f50;
mul.f32 %f52, %f8, %f32;
mul.f32 %f53, %f7, %f51;
mul.f32 %f54, %f53, %f48;
sub.f32 %f55, %f52, %f54;
add.s64 %rd15, %rd2, %rd11;
st.global.f32 [%rd15], %f55;
sub.f32 %f56, %f30, %f48;
mul.f32 %f57, %f53, %f56;
sub.f32 %f58, %f30, %f32;
mul.f32 %f59, %f8, %f58;
sub.f32 %f60, %f57, %f59;
add.s64 %rd16, %rd1, %rd11;
st.global.f32 [%rd16], %f60;
add.s32 %r10, %r10, %r3;
setp.lt.s32	%p4, %r10, %r6;
@%p4 bra BB0_2;

BB0_3:
ret;
}




// ===== COMPILED SASS (sm_100) =====

	.target	sm_100

	.elftype	@"ET_EXEC"


//--------------------- .note.nv.tkinfo           --------------------------
	.section	.note.nv.tkinfo,"",@"SHT_NOTE"
	.sectionflags	@"SHF_NOTE_NV_TKINFO"
	.tkinfo
        /*0018*/ 	.word	0x00000002
        /*0030*/ 	.string	""
        /*0030*/ 	.string	"ptxas"
        /*0030*/ 	.string	"Cuda compilation tools, release 13.0, V13.0.88"
        /*0030*/ 	.string	"Build cuda_13.0.r13.0/compiler.36424714_0"
        /*0030*/ 	.string	"-arch sm_100 "



//--------------------- .note.nv.cuinfo           --------------------------
	.section	.note.nv.cuinfo,"",@"SHT_NOTE"
	.sectionflags	@"SHF_NOTE_NV_CUINFO"
        /*0018*/ 	.short	0x0002
        /*001a*/ 	.short	0x004b
        /*001c*/ 	.short	0x0082
	.zero		2


//--------------------- .nv.info                  --------------------------
	.section	.nv.info,"",@"SHT_CUDA_INFO"
	.align	4


	//----- nvinfo : EIATTR_REGCOUNT
	.align		4
        /*0000*/ 	.byte	0x04, 0x2f
        /*0002*/ 	.short	(.L_1 - .L_0)
	.align		4
.L_0:
        /*0004*/ 	.word	index@(_Z15BlackScholesGPUPfS_S_S_S_ffi)
        /*0008*/ 	.word	0x00000020


	//----- nvinfo : EIATTR_FRAME_SIZE
	.align		4
.L_1:
        /*000c*/ 	.byte	0x04, 0x11
        /*000e*/ 	.short	(.L_3 - .L_2)
	.align		4
.L_2:
        /*0010*/ 	.word	index@($__internal_2_$__cuda_sm3x_div_rn_noftz_f32_slowpath)
        /*0014*/ 	.word	0x00000000


	//----- nvinfo : EIATTR_FRAME_SIZE
	.align		4
.L_3:
        /*0018*/ 	.byte	0x04, 0x11
        /*001a*/ 	.short	(.L_5 - .L_4)
	.align		4
.L_4:
        /*001c*/ 	.word	index@($__internal_1_$__cuda_sm20_sqrt_rn_f32_slowpath)
        /*0020*/ 	.word	0x00000000


	//----- nvinfo : EIATTR_FRAME_SIZE
	.align		4
.L_5:
        /*0024*/ 	.byte	0x04, 0x11
        /*0026*/ 	.short	(.L_7 - .L_6)
	.align		4
.L_6:
        /*0028*/ 	.word	index@($__internal_0_$__cuda_sm20_rcp_rn_f32_slowpath)
        /*002c*/ 	.word	0x00000000


	//----- nvinfo : EIATTR_FRAME_SIZE
	.align		4
.L_7:
        /*0030*/ 	.byte	0x04, 0x11
        /*0032*/ 	.short	(.L_9 - .L_8)
	.align		4
.L_8:
        /*0034*/ 	.word	index@(_Z15BlackScholesGPUPfS_S_S_S_ffi)
        /*0038*/ 	.word	0x00000000


	//----- nvinfo : EIATTR_MIN_STACK_SIZE
	.align		4
.L_9:
        /*003c*/ 	.byte	0x04, 0x12
        /*003e*/ 	.short	(.L_11 - .L_10)
	.align		4
.L_10:
        /*0040*/ 	.word	index@(_Z15BlackScholesGPUPfS_S_S_S_ffi)
        /*0044*/ 	.word	0x00000000
.L_11:


//--------------------- .nv.compat                --------------------------
	.section	.nv.compat,"",@"SHT_CUDA_COMPAT_INFO"
	.align	4
        /*0000*/ 	.byte	0x02, 0x09, 0x00, 0x00, 0x02, 0x02, 0x01, 0x00, 0x02, 0x05, 0x05, 0x00, 0x03, 0x07, 0x01, 0x01
        /*0010*/ 	.byte	0x02, 0x03, 0x00, 0x00, 0x02, 0x06, 0x01, 0x00, 0x04, 0x0b, 0x08, 0x00, 0x01, 0x00, 0x00, 0x00
        /*0020*/ 	.byte	0x00, 0x00, 0x00, 0x00


//--------------------- .nv.info._Z15BlackScholesGPUPfS_S_S_S_ffi --------------------------
	.section	.nv.info._Z15BlackScholesGPUPfS_S_S_S_ffi,"",@"SHT_CUDA_INFO"
	.sectionflags	@""
	.align	4


	//----- nvinfo : EIATTR_CUDA_API_VERSION
	.align		4
        /*0000*/ 	.byte	0x04, 0x37
        /*0002*/ 	.short	(.L_13 - .L_12)
.L_12:
        /*0004*/ 	.word	0x00000082


	//----- nvinfo : EIATTR_KPARAM_INFO
	.align		4
.L_13:
        /*0008*/ 	.byte	0x04, 0x17
        /*000a*/ 	.short	(.L_15 - .L_14)
.L_14:
        /*000c*/ 	.word	0x00000000
        /*0010*/ 	.short	0x0007
        /*0012*/ 	.short	0x0030
        /*0014*/ 	.byte	0x00, 0xf0, 0x11, 0x00


	//----- nvinfo : EIATTR_KPARAM_INFO
	.align		4
.L_15:
        /*0018*/ 	.byte	0x04, 0x17
        /*001a*/ 	.short	(.L_17 - .L_16)
.L_16:
        /*001c*/ 	.word	0x00000000
        /*0020*/ 	.short	0x0006
        /*0022*/ 	.short	0x002c
        /*0024*/ 	.byte	0x00, 0xf0, 0x11, 0x00


	//----- nvinfo : EIATTR_KPARAM_INFO
	.align		4
.L_17:
        /*0028*/ 	.byte	0x04, 0x17
        /*002a*/ 	.short	(.L_19 - .L_18)
.L_18:
        /*002c*/ 	.word	0x00000000
        /*0030*/ 	.short	0x0005
        /*0032*/ 	.short	0x0028
        /*0034*/ 	.byte	0x00, 0xf0, 0x11, 0x00


	//----- nvinfo : EIATTR_KPARAM_INFO
	.align		4
.L_19:
        /*0038*/ 	.byte	0x04, 0x17
        /*003a*/ 	.short	(.L_21 - .L_20)
.L_20:
        /*003c*/ 	.word	0x00000000
        /*0040*/ 	.short	0x0004
        /*0042*/ 	.short	0x0020
        /*0044*/ 	.byte	0x00, 0xf0, 0x21, 0x00


	//----- nvinfo : EIATTR_KPARAM_INFO
	.align		4
.L_21:
        /*0048*/ 	.byte	0x04, 0x17
        /*004a*/ 	.short	(.L_23 - .L_22)
.L_22:
        /*004c*/ 	.word	0x00000000
        /*0050*/ 	.short	0x0003
        /*0052*/ 	.short	0x0018
        /*0054*/ 	.byte	0x00, 0xf0, 0x21, 0x00


	//----- nvinfo : EIATTR_KPARAM_INFO
	.align		4
.L_23:
        /*0058*/ 	.byte	0x04, 0x17
        /*005a*/ 	.short	(.L_25 - .L_24)
.L_24:
        /*005c*/ 	.word	0x00000000
        /*0060*/ 	.short	0x0002
        /*0062*/ 	.short	0x0010
        /*0064*/ 	.byte	0x00, 0xf0, 0x21, 0x00


	//----- nvinfo : EIATTR_KPARAM_INFO
	.align		4
.L_25:
        /*0068*/ 	.byte	0x04, 0x17
        /*006a*/ 	.short	(.L_27 - .L_26)
.L_26:
        /*006c*/ 	.word	0x00000000
        /*0070*/ 	.short	0x0001
        /*0072*/ 	.short	0x0008
        /*0074*/ 	.byte	0x00, 0xf0, 0x21, 0x00


	//----- nvinfo : EIATTR_KPARAM_INFO
	.align		4
.L_27:
        /*0078*/ 	.byte	0x04, 0x17
        /*007a*/ 	.short	(.L_29 - .L_28)
.L_28:
        /*007c*/ 	.word	0x00000000
        /*0080*/ 	.short	0x0000
        /*0082*/ 	.short	0x0000
        /*0084*/ 	.byte	0x00, 0xf0, 0x21, 0x00


	//----- nvinfo : EIATTR_SPARSE_MMA_MASK
	.align		4
.L_29:
        /*0088*/ 	.byte	0x03, 0x50
        /*008a*/ 	.short	0x0000


	//----- nvinfo : EIATTR_MAXREG_COUNT
	.align		4
        /*008c*/ 	.byte	0x03, 0x1b
        /*008e*/ 	.short	0x00ff


	//----- nvinfo : EIATTR_MERCURY_ISA_VERSION
	.align		4
        /*0090*/ 	.byte	0x03, 0x5f
        /*0092*/ 	.short	0x0101


	//----- nvinfo : EIATTR_VRC_CTA_INIT_COUNT
	.align		4
        /*0094*/ 	.byte	0x02, 0x4a
	.zero		1
	.zero		1


	//----- nvinfo : EIATTR_EXIT_INSTR_OFFSETS
	.align		4
        /*0098*/ 	.byte	0x04, 0x1c
        /*009a*/ 	.short	(.L_31 - .L_30)


	//   ....[0]....
.L_30:
        /*009c*/ 	.word	0x00000070


	//   ....[1]....
        /*00a0*/ 	.word	0x00000a60


	//----- nvinfo : EIATTR_CRS_STACK_SIZE
	.align		4
.L_31:
        /*00a4*/ 	.byte	0x04, 0x1e
        /*00a6*/ 	.short	(.L_33 - .L_32)
.L_32:
        /*00a8*/ 	.word	0x00000000


	//----- nvinfo : EIATTR_CBANK_PARAM_SIZE
	.align		4
.L_33:
        /*00ac*/ 	.byte	0x03, 0x19
        /*00ae*/ 	.short	0x0034


	//----- nvinfo : EIATTR_PARAM_CBANK
	.align		4
        /*00b0*/ 	.byte	0x04, 0x0a
        /*00b2*/ 	.short	(.L_35 - .L_34)
	.align		4
.L_34:
        /*00b4*/ 	.word	index@(.nv.constant0._Z15BlackScholesGPUPfS_S_S_S_ffi)
        /*00b8*/ 	.short	0x0380
        /*00ba*/ 	.short	0x0034


	//----- nvinfo : EIATTR_SW_WAR
	.align		4
.L_35:
        /*00bc*/ 	.byte	0x04, 0x36
        /*00be*/ 	.short	(.L_37 - .L_36)
.L_36:
        /*00c0*/ 	.word	0x00000008
.L_37:


//--------------------- .nv.callgraph             --------------------------
	.section	.nv.callgraph,"",@"SHT_CUDA_CALLGRAPH"
	.align	4
	.sectionentsize	8
	.align		4
        /*0000*/ 	.word	0x00000000
	.align		4
        /*0004*/ 	.word	0xffffffff
	.align		4
        /*0008*/ 	.word	0x00000000
	.align		4
        /*000c*/ 	.word	0xfffffffe
	.align		4
        /*0010*/ 	.word	0x00000000
	.align		4
        /*0014*/ 	.word	0xfffffffd
	.align		4
        /*0018*/ 	.word	0x00000000
	.align		4
        /*001c*/ 	.word	0xfffffffc


//--------------------- .text._Z15BlackScholesGPUPfS_S_S_S_ffi --------------------------
	.section	.text._Z15BlackScholesGPUPfS_S_S_S_ffi,"ax",@progbits
	.align	128
        .global         _Z15BlackScholesGPUPfS_S_S_S_ffi
        .type           _Z15BlackScholesGPUPfS_S_S_S_ffi,@function
        .size           _Z15BlackScholesGPUPfS_S_S_S_ffi,(.L_x_33 - _Z15BlackScholesGPUPfS_S_S_S_ffi)
        .other          _Z15BlackScholesGPUPfS_S_S_S_ffi,@"STO_CUDA_ENTRY STV_DEFAULT"
_Z15BlackScholesGPUPfS_S_S_S_ffi:
.text._Z15BlackScholesGPUPfS_S_S_S_ffi:
[----:B------:R-:W-:Y:S01]  /*0000*/  LDC R1, c[0x0][0x37c] ;  /* 0x0000df00ff017b82 */ /* 0x000fe20000000800 */
[----:B------:R-:W0:Y:S07]  /*0010*/  S2R R15, SR_TID.X ;  /* 0x00000000000f7919 */ /* 0x000e2e0000002100 */
[----:B------:R-:W0:Y:S01]  /*0020*/  S2UR UR4, SR_CTAID.X ;  /* 0x00000000000479c3 */ /* 0x000e220000002500 */
[----:B------:R-:W1:Y:S07]  /*0030*/  LDCU UR5, c[0x0][0x3b0] ;  /* 0x00007600ff0577ac */ /* 0x000e6e0008000800 */
[----:B------:R-:W0:Y:S02]  /*0040*/  LDC R14, c[0x0][0x360] ;  /* 0x0000d800ff0e7b82 */ /* 0x000e240000000800 */
[----:B0-----:R-:W-:-:S05]  /*0050*/  IMAD R15, R14, UR4, R15 ;  /* 0x000000040e0f7c24 */ /* 0x001fca000f8e020f */
[----:B-1----:R-:W-:-:S13]  /*0060*/  ISETP.GE.AND P0, PT, R15, UR5, PT ;  /* 0x000000050f007c0c */ /* 0x002fda000bf06270 */
[----:B------:R-:W-:Y:S05]  /*0070*/  @P0 EXIT ;  /* 0x000000000000094d */ /* 0x000fea0003800000 */
[----:B------:R-:W0:Y:S01]  /*0080*/  LDC.64 R16, c[0x0][0x3a8] ;  /* 0x0000ea00ff107b82 */ /* 0x000e220000000a00 */
[----:B------:R-:W1:Y:S01]  /*0090*/  LDCU UR4, c[0x0][0x370] ;  /* 0x00006e00ff0477ac */ /* 0x000e620008000800 */
[----:B------:R-:W2:Y:S06]  /*00a0*/  LDCU.64 UR6, c[0x0][0x358] ;  /* 0x00006b00ff0677ac */ /* 0x000eac0008000a00 */
[----:B------:R-:W3:Y:S01]  /*00b0*/  LDC.64 R12, c[0x0][0x3a0] ;  /* 0x0000e800ff0c7b82 */ /* 0x000ee20000000a00 */
[----:B------:R-:W4:Y:S01]  /*00c0*/  LDCU UR9, c[0x0][0x3b0] ;  /* 0x00007600ff0977ac */ /* 0x000f220008000800 */
[----:B------:R-:W0:Y:S06]  /*00d0*/  LDCU UR5, c[0x0][0x3ac] ;  /* 0x00007580ff0577ac */ /* 0x000e2c0008000800 */
[----:B------:R-:W2:Y:S01]  /*00e0*/  LDC.64 R10, c[0x0][0x390] ;  /* 0x0000e400ff0a7b82 */ /* 0x000ea20000000a00 */
[----:B------:R-:W0:Y:S01]  /*00f0*/  LDCU UR8, c[0x0][0x3a8] ;  /* 0x00007500ff0877ac */ /* 0x000e220008000800 */
[----:B-1----:R-:W-:-:S06]  /*0100*/  IMAD R14, R14, UR4, RZ ;  /* 0x000000040e0e7c24 */ /* 0x002fcc000f8e02ff */
[----:B------:R-:W1:Y:S01]  /*0110*/  LDC.64 R8, c[0x0][0x398] ;  /* 0x0000e600ff087b82 */ /* 0x000e620000000a00 */
[----:B0-----:R-:W-:-:S04]  /*0120*/  FMUL R3, R17, 0.5 ;  /* 0x3f00000011037820 */ /* 0x001fc80000400000 */
[----:B------:R-:W-:-:S03]  /*0130*/  FFMA R16, R3, R17, R16 ;  /* 0x0000001103107223 */ /* 0x000fc60000000010 */
[----:B------:R-:W0:Y:S08]  /*0140*/  LDC.64 R6, c[0x0][0x380] ;  /* 0x0000e000ff067b82 */ /* 0x000e300000000a00 */
[----:B---34-:R-:W0:Y:S02]  /*0150*/  LDC.64 R4, c[0x0][0x388] ;  /* 0x0000e200ff047b82 */ /* 0x018e240000000a00 */
.L_x_13:
[----:B------:R-:W-:-:S05]  /*0160*/  IMAD.WIDE R20, R15, 0x4, R12 ;  /* 0x000000040f147825 */ /* 0x000fca00078e020c */
[----:B--2---:R-:W2:Y:S01]  /*0170*/  LDG.E R17, desc[UR6][R20.64] ;  /* 0x0000000614117981 */ /* 0x004ea2000c1e1900 */
[----:B------:R-:W-:Y:S01]  /*0180*/  BSSY.RECONVERGENT B0, `(.L_x_0) ;  /* 0x000000f000007945 */ /* 0x000fe20003800200 */
[----:B------:R-:W-:-:S04]  /*0190*/  IMAD.WIDE R2, R15, 0x4, R10 ;  /* 0x000000040f027825 */ /* 0x000fc800078e020a */
[----:B-1----:R-:W-:Y:S01]  /*01a0*/  IMAD.WIDE R18, R15, 0x4, R8 ;  /* 0x000000040f127825 */ /* 0x002fe200078e0208 */
[----:B--2---:R-:W-:Y:S01]  /*01b0*/  IADD3 R0, PT, PT, R17, -0xd000000, RZ ;  /* 0xf300000011007810 */ /* 0x004fe20007ffe0ff */
[----:B------:R1:W2:Y:S03]  /*01c0*/  MUFU.RSQ R22, R17 ;  /* 0x0000001100167308 */ /* 0x0002a60000001400 */
[----:B------:R-:W-:-:S13]  /*01d0*/  ISETP.GT.U32.AND P0, PT, R0, 0x727fffff, PT ;  /* 0x727fffff0000780c */ /* 0x000fda0003f04070 */
[----:B-1----:R-:W-:Y:S05]  /*01e0*/  @!P0 BRA `(.L_x_1) ;  /* 0x0000000000108947 */ /* 0x002fea0003800000 */
[----:B------:R-:W-:-:S07]  /*01f0*/  MOV R25, 0x210 ;  /* 0x0000021000197802 */ /* 0x000fce0000000f00 */
[----:B0-2---:R-:W-:Y:S05]  /*0200*/  CALL.REL.NOINC `($__internal_1_$__cuda_sm20_sqrt_rn_f32_slowpath) ;  /* 0x0000000800ec7944 */ /* 0x005fea0003c00000 */
[----:B------:R-:W-:Y:S01]  /*0210*/  IMAD.MOV.U32 R21, RZ, RZ, R0 ;  /* 0x000000ffff157224 */ /* 0x000fe200078e0000 */
[----:B------:R-:W-:Y:S06]  /*0220*/  BRA `(.L_x_2) ;  /* 0x0000000000107947 */ /* 0x000fec0003800000 */
.L_x_1:
[----:B--2---:R-:W-:Y:S01]  /*0230*/  FMUL.FTZ R0, R17, R22 ;  /* 0x0000001611007220 */ /* 0x004fe20000410000 */
[----:B------:R-:W-:-:S03]  /*0240*/  FMUL.FTZ R20, R22, 0.5 ;  /* 0x3f00000016147820 */ /* 0x000fc60000410000 */
[----:B------:R-:W-:-:S04]  /*0250*/  FFMA R21, -R0, R0, R17 ;  /* 0x0000000000157223 */ /* 0x000fc80000000111 */
[----:B------:R-:W-:-:S07]  /*0260*/  FFMA R21, R21, R20, R0 ;  /* 0x0000001415157223 */ /* 0x000fce0000000000 */
.L_x_2:
[----:B------:R-:W-:Y:S05]  /*0270*/  BSYNC.RECONVERGENT B0 ;  /* 0x0000000000007941 */ /* 0x000fea0003800200 */
.L_x_0:
[----:B------:R-:W2:Y:S04]  /*0280*/  LDG.E R19, desc[UR6][R18.64] ;  /* 0x0000000612137981 */ /* 0x000ea8000c1e1900 */
[----:B------:R-:W3:Y:S01]  /*0290*/  LDG.E R0, desc[UR6][R2.64] ;  /* 0x0000000602007981 */ /* 0x000ee2000c1e1900 */
[----:B------:R-:W-:Y:S01]  /*02a0*/  BSSY.RECONVERGENT B0, `(.L_x_3) ;  /* 0x000000d000007945 */ /* 0x000fe20003800200 */
[----:B--2---:R-:W1:Y:S08]  /*02b0*/  MUFU.RCP R20, R19 ;  /* 0x0000001300147308 */ /* 0x004e700000001000 */
[----:B---3--:R-:W2:Y:S01]  /*02c0*/  FCHK P0, R0, R19 ;  /* 0x0000001300007302 */ /* 0x008ea20000000000 */
[----:B-1----:R-:W-:-:S04]  /*02d0*/  FFMA R23, -R19, R20, 1 ;  /* 0x3f80000013177423 */ /* 0x002fc80000000114 */
[----:B------:R-:W-:-:S04]  /*02e0*/  FFMA R23, R20, R23, R20 ;  /* 0x0000001714177223 */ /* 0x000fc80000000014 */
[----:B------:R-:W-:-:S04]  /*02f0*/  FFMA R20, R0, R23, RZ ;  /* 0x0000001700147223 */ /* 0x000fc800000000ff */
[----:B------:R-:W-:-:S04]  /*0300*/  FFMA R22, -R19, R20, R0 ;  /* 0x0000001413167223 */ /* 0x000fc80000000100 */
[----:B------:R-:W-:Y:S01]  /*0310*/  FFMA R20, R23, R22, R20 ;  /* 0x0000001617147223 */ /* 0x000fe20000000014 */
[----:B--2---:R-:W-:Y:S06]  /*0320*/  @!P0 BRA `(.L_x_4) ;  /* 0x0000000000108947 */ /* 0x004fec0003800000 */
[----:B------:R-:W-:Y:S01]  /*0330*/  MOV R2, R0 ;  /* 0x0000000000027202 */ /* 0x000fe20000000f00 */
[----:B------:R-:W-:Y:S01]  /*0340*/  IMAD.MOV.U32 R3, RZ, RZ, R19 ;  /* 0x000000ffff037224 */ /* 0x000fe200078e0013 */
[----:B------:R-:W-:-:S07]  /*0350*/  MOV R18, 0x370 ;  /* 0x0000037000127802 */ /* 0x000fce0000000f00 */
[----:B0-----:R-:W-:Y:S05]  /*0360*/  CALL.REL.NOINC `($__internal_2_$__cuda_sm3x_div_rn_noftz_f32_slowpath) ;  /* 0x0000000800f47944 */ /* 0x001fea0003c00000 */
.L_x_4:
[----:B------:R-:W-:Y:S05]  /*0370*/  BSYNC.RECONVERGENT B0 ;  /* 0x0000000000007941 */ /* 0x000fea0003800200 */
.L_x_3:
[C---:B------:R-:W-:Y:S01]  /*0380*/  FSETP.GEU.AND P0, PT, |R20|.reuse, 1.175494350822287508e-38, PT ;  /* 0x008000001400780b */ /* 0x040fe20003f0e200 */
[----:B------:R-:W-:Y:S01]  /*0390*/  FMUL R21, R21, UR5 ;  /* 0x0000000515157c20 */ /* 0x000fe20008400000 */
[----:B------:R-:W-:Y:S03]  /*03a0*/  BSSY.RECONVERGENT B0, `(.L_x_5) ;  /* 0x0000012000007945 */ /* 0x000fe60003800200 */
[----:B------:R-:W1:Y:S08]  /*03b0*/  MUFU.RCP R18, R21 ;  /* 0x0000001500127308 */ /* 0x000e700000001000 */
[----:B------:R-:W-:-:S04]  /*03c0*/  @!P0 FMUL R20, R20, 16777216 ;  /* 0x4b80000014148820 */ /* 0x000fc80000400000 */
[----:B------:R-:W2:Y:S01]  /*03d0*/  MUFU.LG2 R2, R20 ;  /* 0x0000001400027308 */ /* 0x000ea20000000c00 */
[----:B-1----:R-:W-:-:S04]  /*03e0*/  FFMA R23, -R21, R18, 1 ;  /* 0x3f80000015177423 */ /* 0x002fc80000000112 */
[----:B------:R-:W-:Y:S01]  /*03f0*/  FFMA R23, R18, R23, R18 ;  /* 0x0000001712177223 */ /* 0x000fe20000000012 */
[----:B--2---:R-:W-:-:S04]  /*0400*/  @!P0 FADD R2, R2, -24 ;  /* 0xc1c0000002028421 */ /* 0x004fc80000000000 */
[----:B------:R-:W-:-:S04]  /*0410*/  FMUL R3, R2, 0.69314718246459960938 ;  /* 0x3f31721802037820 */ /* 0x000fc80000400000 */
[----:B------:R-:W-:-:S04]  /*0420*/  FFMA R2, R16, R17, R3 ;  /* 0x0000001110027223 */ /* 0x000fc80000000003 */
[----:B------:R-:W1:Y:S01]  /*0430*/  FCHK P0, R2, R21 ;  /* 0x0000001502007302 */ /* 0x000e620000000000 */
[----:B------:R-:W-:-:S04]  /*0440*/  FFMA R18, R2, R23, RZ ;  /* 0x0000001702127223 */ /* 0x000fc800000000ff */
[----:B------:R-:W-:-:S04]  /*0450*/  FFMA R3, -R21, R18, R2 ;  /* 0x0000001215037223 */ /* 0x000fc80000000102 */
[----:B------:R-:W-:Y:S01]  /*0460*/  FFMA R18, R23, R3, R18 ;  /* 0x0000000317127223 */ /* 0x000fe20000000012 */
[----:B-1----:R-:W-:Y:S06]  /*0470*/  @!P0 BRA `(.L_x_6) ;  /* 0x0000000000108947 */ /* 0x002fec0003800000 */
[----:B------:R-:W-:Y:S02]  /*0480*/  MOV R3, R21 ;  /* 0x0000001500037202 */ /* 0x000fe40000000f00 */
[----:B------:R-:W-:-:S07]  /*0490*/  MOV R18, 0x4b0 ;  /* 0x000004b000127802 */ /* 0x000fce0000000f00 */
[----:B0-----:R-:W-:Y:S05]  /*04a0*/  CALL.REL.NOINC `($__internal_2_$__cuda_sm3x_div_rn_noftz_f32_slowpath) ;  /* 0x0000000800a47944 */ /* 0x001fea0003c00000 */
[----:B------:R-:W-:-:S07]  /*04b0*/  IMAD.MOV.U32 R18, RZ, RZ, R20 ;  /* 0x000000ffff127224 */ /* 0x000fce00078e0014 */
.L_x_6:
[----:B------:R-:W-:Y:S05]  /*04c0*/  BSYNC.RECONVERGENT B0 ;  /* 0x0000000000007941 */ /* 0x000fea0003800200 */
.L_x_5:
[----:B------:R-:W-:Y:S01]  /*04d0*/  HFMA2 R3, -RZ, RZ, 1.6064453125, 0.2354736328125 ;  /* 0x3e6d3389ff037431 */ /* 0x000fe200000001ff */
[----:B------:R-:W-:Y:S01]  /*04e0*/  BSSY.RECONVERGENT B0, `(.L_x_7) ;  /* 0x0000010000007945 */ /* 0x000fe20003800200 */
[----:B------:R-:W-:-:S03]  /*04f0*/  FADD R20, -R21, R18 ;  /* 0x0000001215147221 */ /* 0x000fc60000000100 */
[----:B------:R-:W-:-:S04]  /*0500*/  FFMA R23, |R18|, R3, 1 ;  /* 0x3f80000012177423 */ /* 0x000fc80000000203 */
[----:B------:R-:W-:-:S05]  /*0510*/  VIADD R2, R23, 0x1800000 ;  /* 0x0180000017027836 */ /* 0x000fca0000000000 */
[----:B------:R-:W-:-:S04]  /*0520*/  LOP3.LUT R2, R2, 0x7f800000, RZ, 0xc0, !PT ;  /* 0x7f80000002027812 */ /* 0x000fc800078ec0ff */
[----:B------:R-:W-:-:S13]  /*0530*/  ISETP.GT.U32.AND P0, PT, R2, 0x1ffffff, PT ;  /* 0x01ffffff0200780c */ /* 0x000fda0003f04070 */
[----:B------:R-:W-:Y:S05]  /*0540*/  @P0 BRA `(.L_x_8) ;  /* 0x0000000000140947 */ /* 0x000fea0003800000 */
[----:B------:R-:W-:Y:S02]  /*0550*/  MOV R2, R23 ;  /* 0x0000001700027202 */ /* 0x000fe40000000f00 */
[----:B------:R-:W-:-:S07]  /*0560*/  MOV R22, 0x580 ;  /* 0x0000058000167802 */ /* 0x000fce0000000f00 */
[----:B0-----:R-:W-:Y:S05]  /*0570*/  CALL.REL.NOINC `($__internal_0_$__cuda_sm20_rcp_rn_f32_slowpath) ;  /* 0x00000004003c7944 */ /* 0x001fea0003c00000 */
[----:B------:R-:W-:Y:S01]  /*0580*/  IMAD.MOV.U32 R2, RZ, RZ, R24 ;  /* 0x000000ffff027224 */ /* 0x000fe200078e0018 */
[----:B------:R-:W-:Y:S06]  /*0590*/  BRA `(.L_x_9) ;  /* 0x0000000000107947 */ /* 0x000fec0003800000 */
.L_x_8:
[----:B------:R-:W1:Y:S02]  /*05a0*/  MUFU.RCP R2, R23 ;  /* 0x0000001700027308 */ /* 0x000e640000001000 */
[----:B-1----:R-:W-:-:S04]  /*05b0*/  FFMA R3, R23, R2, -1 ;  /* 0xbf80000017037423 */ /* 0x002fc80000000002 */
[----:B------:R-:W-:-:S04]  /*05c0*/  FADD.FTZ R3, -R3, -RZ ;  /* 0x800000ff03037221 */ /* 0x000fc80000010100 */
[----:B------:R-:W-:-:S07]  /*05d0*/  FFMA R2, R2, R3, R2 ;  /* 0x0000000302027223 */ /* 0x000fce0000000002 */
.L_x_9:
[----:B------:R-:W-:Y:S05]  /*05e0*/  BSYNC.RECONVERGENT B0 ;  /* 0x0000000000007941 */ /* 0x000fea0003800200 */
.L_x_7:
[C---:B------:R-:W-:Y:S01]  /*05f0*/  FMUL R3, R18.reuse, -0.5 ;  /* 0xbf00000012037820 */ /* 0x040fe20000400000 */
[----:B------:R-:W-:Y:S01]  /*0600*/  IMAD.MOV.U32 R27, RZ, RZ, 0x3e6d3389 ;  /* 0x3e6d3389ff1b7424 */ /* 0x000fe200078e00ff */
[----:B------:R-:W-:Y:S01]  /*0610*/  FSETP.GT.AND P0, PT, R18, RZ, PT ;  /* 0x000000ff1200720b */ /* 0x000fe20003f04000 */
[----:B------:R-:W-:Y:S01]  /*0620*/  BSSY.RECONVERGENT B0, `(.L_x_10) ;  /* 0x000001e000007945 */ /* 0x000fe20003800200 */
[----:B------:R-:W-:-:S04]  /*0630*/  FMUL R3, R3, R18 ;  /* 0x0000001203037220 */ /* 0x000fc80000400000 */
[----:B------:R-:W-:Y:S01]  /*0640*/  FMUL R23, R3, 1.4426950216293334961 ;  /* 0x3fb8aa3b03177820 */ /* 0x000fe20000400000 */
[----:B------:R-:W-:-:S04]  /*0650*/  MOV R3, 0x3faa466f ;  /* 0x3faa466f00037802 */ /* 0x000fc80000000f00 */
[----:B------:R-:W-:Y:S01]  /*0660*/  FSETP.GEU.AND P1, PT, R23, -126, PT ;  /* 0xc2fc00001700780b */ /* 0x000fe20003f2e000 */
[----:B------:R-:W-:-:S04]  /*0670*/  FFMA R3, R2, R3, -1.8212559223175048828 ;  /* 0xbfe91eea02037423 */ /* 0x000fc80000000003 */
[----:B------:R-:W-:Y:S01]  /*0680*/  FFMA R25, R3, R2, 1.7814779281616210938 ;  /* 0x3fe4077803197423 */ /* 0x000fe20000000002 */
[----:B------:R-:W-:-:S03]  /*0690*/  FFMA R3, |R20|, R27, 1 ;  /* 0x3f80000014037423 */ /* 0x000fc6000000021b */
[-C--:B------:R-:W-:Y:S02]  /*06a0*/  FFMA R25, R25, R2.reuse, -0.35656377673149108887 ;  /* 0xbeb68f8719197423 */ /* 0x080fe40000000002 */
[----:B------:R-:W-:Y:S02]  /*06b0*/  IADD3 R24, PT, PT, R3, 0x1800000, RZ ;  /* 0x0180000003187810 */ /* 0x000fe40007ffe0ff */
[----:B------:R-:W-:Y:S01]  /*06c0*/  @!P1 FMUL R23, R23, 0.5 ;  /* 0x3f00000017179820 */ /* 0x000fe20000400000 */
[-C--:B------:R-:W-:Y:S01]  /*06d0*/  FFMA R25, R25, R2.reuse, 0.31938153505325317383 ;  /* 0x3ea385fa19197423 */ /* 0x080fe20000000002 */
[----:B------:R-:W-:Y:S02]  /*06e0*/  LOP3.LUT R24, R24, 0x7f800000, RZ, 0xc0, !PT ;  /* 0x7f80000018187812 */ /* 0x000fe400078ec0ff */
[----:B------:R-:W1:Y:S01]  /*06f0*/  MUFU.EX2 R22, R23 ;  /* 0x0000001700167308 */ /* 0x000e620000000800 */
[----:B------:R-:W-:Y:S01]  /*0700*/  FMUL R25, R25, R2 ;  /* 0x0000000219197220 */ /* 0x000fe20000400000 */
[----:B-1----:R-:W-:Y:S01]  /*0710*/  @!P1 FMUL R22, R22, R22 ;  /* 0x0000001616169220 */ /* 0x002fe20000400000 */
[----:B------:R-:W-:-:S03]  /*0720*/  ISETP.GT.U32.AND P1, PT, R24, 0x1ffffff, PT ;  /* 0x01ffffff1800780c */ /* 0x000fc60003f24070 */
[----:B------:R-:W-:-:S04]  /*0730*/  FMUL R22, R22, 0.3989422917366027832 ;  /* 0x3ecc422a16167820 */ /* 0x000fc80000400000 */
[----:B------:R-:W-:-:S04]  /*0740*/  FMUL R23, R22, R25 ;  /* 0x0000001916177220 */ /* 0x000fc80000400000 */
[----:B------:R-:W-:Y:S02]  /*0750*/  @P0 FADD R23, -R23, 1 ;  /* 0x3f80000017170421 */ /* 0x000fe40000000100 */
[----:B------:R-:W-:Y:S05]  /*0760*/  @P1 BRA `(.L_x_11) ;  /* 0x0000000000141947 */ /* 0x000fea0003800000 */
[----:B------:R-:W-:Y:S02]  /*0770*/  MOV R2, R3 ;  /* 0x0000000300027202 */ /* 0x000fe40000000f00 */
[----:B------:R-:W-:-:S07]  /*0780*/  MOV R22, 0x7a0 ;  /* 0x000007a000167802 */ /* 0x000fce0000000f00 */
[----:B0-----:R-:W-:Y:S05]  /*0790*/  CALL.REL.NOINC `($__internal_0_$__cuda_sm20_rcp_rn_f32_slowpath) ;  /* 0x0000000000b47944 */ /* 0x001fea0003c00000 */
[----:B------:R-:W-:Y:S01]  /*07a0*/  IMAD.MOV.U32 R2, RZ, RZ, R24 ;  /* 0x000000ffff027224 */ /* 0x000fe200078e0018 */
[----:B------:R-:W-:Y:S06]  /*07b0*/  BRA `(.L_x_12) ;  /* 0x0000000000107947 */ /* 0x000fec0003800000 */
.L_x_11:
[----:B------:R-:W1:Y:S02]  /*07c0*/  MUFU.RCP R2, R3 ;  /* 0x0000000300027308 */ /* 0x000e640000001000 */
[----:B-1----:R-:W-:-:S04]  /*07d0*/  FFMA R22, R3, R2, -1 ;  /* 0xbf80000003167423 */ /* 0x002fc80000000002 */
[----:B------:R-:W-:-:S04]  /*07e0*/  FADD.FTZ R25, -R22, -RZ ;  /* 0x800000ff16197221 */ /* 0x000fc80000010100 */
[----:B------:R-:W-:-:S07]  /*07f0*/  FFMA R2, R2, R25, R2 ;  /* 0x0000001902027223 */ /* 0x000fce0000000002 */
.L_x_12:
[----:B------:R-:W-:Y:S05]  /*0800*/  BSYNC.RECONVERGENT B0 ;  /* 0x0000000000007941 */ /* 0x000fea0003800200 */
.L_x_10:
[----:B------:R-:W-:Y:S01]  /*0810*/  FMUL R3, R20, -0.5 ;  /* 0xbf00000014037820 */ /* 0x000fe20000400000 */
[----:B------:R-:W-:Y:S01]  /*0820*/  FMUL R17, R17, UR8 ;  /* 0x0000000811117c20 */ /* 0x000fe20008400000 */
[----:B------:R-:W-:Y:S01]  /*0830*/  HFMA2 R25, -RZ, RZ, 1.916015625, 6.43359375 ;  /* 0x3faa466fff197431 */ /* 0x000fe200000001ff */
[----:B------:R-:W-:Y:S01]  /*0840*/  FSETP.GT.AND P0, PT, R18, R21, PT ;  /* 0x000000151200720b */ /* 0x000fe20003f04000 */
[----:B------:R-:W-:Y:S01]  /*0850*/  FMUL R3, R20, R3 ;  /* 0x0000000314037220 */ /* 0x000fe20000400000 */
[----:B------:R-:W-:-:S03]  /*0860*/  FMUL R20, R17, -1.4426950216293334961 ;  /* 0xbfb8aa3b11147820 */ /* 0x000fc60000400000 */
[----:B------:R-:W-:Y:S02]  /*0870*/  FMUL R3, R3, 1.4426950216293334961 ;  /* 0x3fb8aa3b03037820 */ /* 0x000fe40000400000 */
[----:B------:R-:W-:Y:S01]  /*0880*/  FSETP.GEU.AND P2, PT, R20, -126, PT ;  /* 0xc2fc00001400780b */ /* 0x000fe20003f4e000 */
[----:B------:R-:W-:Y:S02]  /*0890*/  FFMA R25, R2, R25, -1.8212559223175048828 ;  /* 0xbfe91eea02197423 */ /* 0x000fe40000000019 */
[----:B------:R-:W-:Y:S02]  /*08a0*/  FSETP.GEU.AND P1, PT, R3, -126, PT ;  /* 0xc2fc00000300780b */ /* 0x000fe40003f2e000 */
[----:B------:R-:W-:-:S04]  /*08b0*/  FFMA R25, R25, R2, 1.7814779281616210938 ;  /* 0x3fe4077819197423 */ /* 0x000fc80000000002 */
[----:B------:R-:W-:-:S04]  /*08c0*/  FFMA R25, R25, R2, -0.35656377673149108887 ;  /* 0xbeb68f8719197423 */ /* 0x000fc80000000002 */
[----:B------:R-:W-:Y:S01]  /*08d0*/  @!P2 FMUL R20, R20, 0.5 ;  /* 0x3f0000001414a820 */ /* 0x000fe20000400000 */
[-C--:B------:R-:W-:Y:S02]  /*08e0*/  FFMA R25, R25, R2.reuse, 0.31938153505325317383 ;  /* 0x3ea385fa19197423 */ /* 0x080fe40000000002 */
[----:B------:R-:W-:Y:S01]  /*08f0*/  @!P1 FMUL R3, R3, 0.5 ;  /* 0x3f00000003039820 */ /* 0x000fe20000400000 */
[----:B------:R-:W1:Y:S01]  /*0900*/  MUFU.EX2 R22, R20 ;  /* 0x0000001400167308 */ /* 0x000e620000000800 */
[----:B------:R-:W-:-:S07]  /*0910*/  FMUL R2, R25, R2 ;  /* 0x0000000219027220 */ /* 0x000fce0000400000 */
[----:B------:R-:W2:Y:S01]  /*0920*/  MUFU.EX2 R17, R3 ;  /* 0x0000000300117308 */ /* 0x000ea20000000800 */
[----:B-1----:R-:W-:-:S04]  /*0930*/  @!P2 FMUL R22, R22, R22 ;  /* 0x000000161616a220 */ /* 0x002fc80000400000 */
[----:B------:R-:W-:Y:S01]  /*0940*/  FMUL R19, R19, R22 ;  /* 0x0000001613137220 */ /* 0x000fe20000400000 */
[----:B--2---:R-:W-:-:S04]  /*0950*/  @!P1 FMUL R17, R17, R17 ;  /* 0x0000001111119220 */ /* 0x004fc80000400000 */
[----:B------:R-:W-:-:S04]  /*0960*/  FMUL R17, R17, 0.3989422917366027832 ;  /* 0x3ecc422a11117820 */ /* 0x000fc80000400000 */
[----:B------:R-:W-:Y:S01]  /*0970*/  FMUL R2, R17, R2 ;  /* 0x0000000211027220 */ /* 0x000fe20000400000 */
[----:B------:R-:W-:-:S03]  /*0980*/  FADD R17, -R23, 1 ;  /* 0x3f80000017117421 */ /* 0x000fc60000000100 */
[----:B------:R-:W-:Y:S01]  /*0990*/  @P0 FADD R2, -R2, 1 ;  /* 0x3f80000002020421 */ /* 0x000fe20000000100 */
[----:B------:R-:W-:-:S03]  /*09a0*/  FMUL R20, R0, R17 ;  /* 0x0000001100147220 */ /* 0x000fc60000400000 */
[C---:B------:R-:W-:Y:S01]  /*09b0*/  FMUL R3, R2.reuse, R19 ;  /* 0x0000001302037220 */ /* 0x040fe20000400000 */
[----:B------:R-:W-:-:S03]  /*09c0*/  FADD R18, -R2, 1 ;  /* 0x3f80000002127421 */ /* 0x000fc60000000100 */
[----:B------:R-:W-:Y:S01]  /*09d0*/  FFMA R23, R0, R23, -R3 ;  /* 0x0000001700177223 */ /* 0x000fe20000000803 */
[----:B0-----:R-:W-:-:S04]  /*09e0*/  IMAD.WIDE R2, R15, 0x4, R6 ;  /* 0x000000040f027825 */ /* 0x001fc800078e0206 */
[----:B------:R-:W-:Y:S01]  /*09f0*/  FFMA R17, R19, R18, -R20 ;  /* 0x0000001213117223 */ /* 0x000fe20000000814 */
[----:B------:R-:W-:Y:S01]  /*0a00*/  IMAD.WIDE R18, R15, 0x4, R4 ;  /* 0x000000040f127825 */ /* 0x000fe200078e0204 */
[----:B------:R3:W-:Y:S01]  /*0a10*/  STG.E desc[UR6][R2.64], R23 ;  /* 0x0000001702007986 */ /* 0x0007e2000c101906 */
[----:B------:R-:W-:-:S03]  /*0a20*/  IADD3 R15, PT, PT, R14, R15, RZ ;  /* 0x0000000f0e0f7210 */ /* 0x000fc60007ffe0ff */
[----:B------:R3:W-:Y:S01]  /*0a30*/  STG.E desc[UR6][R18.64], R17 ;  /* 0x0000001112007986 */ /* 0x0007e2000c101906 */
[----:B------:R-:W-:-:S13]  /*0a40*/  ISETP.GE.AND P0, PT, R15, UR9, PT ;  /* 0x000000090f007c0c */ /* 0x000fda000bf06270 */
[----:B---3--:R-:W-:Y:S05]  /*0a50*/  @!P0 BRA `(.L_x_13) ;  /* 0xfffffff400c08947 */ /* 0x008fea000383ffff */
[----:B------:R-:W-:Y:S05]  /*0a60*/  EXIT ;  /* 0x000000000000794d */ /* 0x000fea0003800000 */
        .weak           $__internal_0_$__cuda_sm20_rcp_rn_f32_slowpath
        .type           $__internal_0_$__cuda_sm20_rcp_rn_f32_slowpath,@function
        .size           $__internal_0_$__cuda_sm20_rcp_rn_f32_slowpath,($__internal_1_$__cuda_sm20_sqrt_rn_f32_slowpath - $__internal_0_$__cuda_sm20_rcp_rn_f32_slowpath)
$__internal_0_$__cuda_sm20_rcp_rn_f32_slowpath:
[----:B------:R-:W-:Y:S01]  /*0a70*/  IMAD.SHL.U32 R3, R2, 0x2, RZ ;  /* 0x0000000202037824 */ /* 0x000fe200078e00ff */
[----:B------:R-:W-:Y:S04]  /*0a80*/  BSSY.RECONVERGENT B1, `(.L_x_14) ;  /* 0x0000030000017945 */ /* 0x000fe80003800200 */
[----:B------:R-:W-:-:S04]  /*0a90*/  SHF.R.U32.HI R3, RZ, 0x18, R3 ;  /* 0x00000018ff037819 */ /* 0x000fc80000011603 */
[----:B------:R-:W-:-:S13]  /*0aa0*/  ISETP.NE.U32.AND P0, PT, R3, RZ, PT ;  /* 0x000000ff0300720c */ /* 0x000fda0003f05070 */
[----:B------:R-:W-:Y:S05]  /*0ab0*/  @P0 BRA `(.L_x_15) ;  /* 0x0000000000280947 */ /* 0x000fea0003800000 */
[----:B------:R-:W-:-:S04]  /*0ac0*/  SHF.L.U32 R3, R2, 0x1, RZ ;  /* 0x0000000102037819 */ /* 0x000fc800000006ff */
[----:B------:R-:W-:-:S13]  /*0ad0*/  ISETP.NE.AND P0, PT, R3, RZ, PT ;  /* 0x000000ff0300720c */ /* 0x000fda0003f05270 */
[----:B------:R-:W-:Y:S01]  /*0ae0*/  @P0 FFMA R25, R2, 1.84467440737095516160e+19, RZ ;  /* 0x5f80000002190823 */ /* 0x000fe200000000ff */
[----:B------:R-:W-:Y:S08]  /*0af0*/  @!P0 MUFU.RCP R24, R2 ;  /* 0x0000000200188308 */ /* 0x000ff00000001000 */
[----:B------:R-:W0:Y:S02]  /*0b00*/  @P0 MUFU.RCP R26, R25 ;  /* 0x00000019001a0308 */ /* 0x000e240000001000 */
[----:B0-----:R-:W-:-:S04]  /*0b10*/  @P0 FFMA R3, R25, R26, -1 ;  /* 0xbf80000019030423 */ /* 0x001fc8000000001a */
[----:B------:R-:W-:-:S04]  /*0b20*/  @P0 FADD.FTZ R3, -R3, -RZ ;  /* 0x800000ff03030221 */ /* 0x000fc80000010100 */
[----:B------:R-:W-:-:S04]  /*0b30*/  @P0 FFMA R3, R26, R3, R26 ;  /* 0x000000031a030223 */ /* 0x000fc8000000001a */
[----:B------:R-:W-:Y:S01]  /*0b40*/  @P0 FFMA R24, R3, 1.84467440737095516160e+19, RZ ;  /* 0x5f80000003180823 */ /* 0x000fe200000000ff */
[----:B------:R-:W-:Y:S06]  /*0b50*/  BRA `(.L_x_16) ;  /* 0x0000000000887947 */ /* 0x000fec0003800000 */
.L_x_15:
[----:B------:R-:W-:-:S04]  /*0b60*/  IADD3 R24, PT, PT, R3, -0xfd, RZ ;  /* 0xffffff0303187810 */ /* 0x000fc80007ffe0ff */
[----:B------:R-:W-:-:S13]  /*0b70*/  ISETP.GT.U32.AND P0, PT, R24, 0x1, PT ;  /* 0x000000011800780c */ /* 0x000fda0003f04070 */
[----:B------:R-:W-:Y:S05]  /*0b80*/  @P0 BRA `(.L_x_17) ;  /* 0x0000000000780947 */ /* 0x000fea0003800000 */
[----:B------:R-:W-:Y:S01]  /*0b90*/  LOP3.LUT R25, R2, 0x7fffff, RZ, 0xc0, !PT ;  /* 0x007fffff02197812 */ /* 0x000fe200078ec0ff */
[----:B------:R-:W-:-:S03]  /*0ba0*/  IMAD.MOV.U32 R29, RZ, RZ, 0x3 ;  /* 0x00000003ff1d7424 */ /* 0x000fc600078e00ff */
[----:B------:R-:W-:-:S04]  /*0bb0*/  LOP3.LUT R26, R25, 0x3f800000, RZ, 0xfc, !PT ;  /* 0x3f800000191a7812 */ /* 0x000fc800078efcff */
[----:B------:R-:W0:Y:S02]  /*0bc0*/  MUFU.RCP R25, R26 ;  /* 0x0000001a00197308 */ /* 0x000e240000001000 */
[----:B0-----:R-:W-:-:S04]  /*0bd0*/  FFMA R27, R26, R25, -1 ;  /* 0xbf8000001a1b7423 */ /* 0x001fc80000000019 */
[----:B------:R-:W-:-:S04]  /*0be0*/  FADD.FTZ R28, -R27, -RZ ;  /* 0x800000ff1b1c7221 */ /* 0x000fc80000010100 */
[CCC-:B------:R-:W-:Y:S01]  /*0bf0*/  FFMA.RM R27, R25.reuse, R28.reuse, R25.reuse ;  /* 0x0000001c191b7223 */ /* 0x1c0fe20000004019 */
[----:B------:R-:W-:-:S04]  /*0c00*/  FFMA.RP R28, R25, R28, R25 ;  /* 0x0000001c191c7223 */ /* 0x000fc80000008019 */
[C---:B------:R-:W-:Y:S02]  /*0c10*/  LOP3.LUT R25, R27.reuse, 0x7fffff, RZ, 0xc0, !PT ;  /* 0x007fffff1b197812 */ /* 0x040fe400078ec0ff */
[----:B------:R-:W-:Y:S02]  /*0c20*/  FSETP.NEU.FTZ.AND P0, PT, R27, R28, PT ;  /* 0x0000001c1b00720b */ /* 0x000fe40003f1d000 */
[----:B------:R-:W-:Y:S02]  /*0c30*/  SHF.L.U32 R28, R29, R24, RZ ;  /* 0x000000181d1c7219 */ /* 0x000fe400000006ff */
[----:B------:R-:W-:Y:S02]  /*0c40*/  LOP3.LUT R25, R25, 0x800000, RZ, 0xfc, !PT ;  /* 0x0080000019197812 */ /* 0x000fe400078efcff */
[----:B------:R-:W-:Y:S02]  /*0c50*/  SEL R26, RZ, 0xffffffff, !P0 ;  /* 0xffffffffff1a7807 */ /* 0x000fe40004000000 */
[----:B------:R-:W-:-:S02]  /*0c60*/  LOP3.LUT R27, R28, R25, RZ, 0xc0, !PT ;  /* 0x000000191c1b7212 */ /* 0x000fc400078ec0ff */
[----:B------:R-:W-:Y:S02]  /*0c70*/  IADD3 R26, PT, PT, -R26, RZ, RZ ;  /* 0x000000ff1a1a7210 */ /* 0x000fe40007ffe1ff */
[-C--:B------:R-:W-:Y:S02]  /*0c80*/  SHF.R.U32.HI R27, RZ, R24.reuse, R27 ;  /* 0x00000018ff1b7219 */ /* 0x080fe4000001161b */
[----:B------:R-:W-:Y:S02]  /*0c90*/  LOP3.LUT P1, RZ, R26, R24, R25, 0xf8, !PT ;  /* 0x000000181aff7212 */ /* 0x000fe4000782f819 */
[C---:B------:R-:W-:Y:S02]  /*0ca0*/  LOP3.LUT P0, RZ, R27.reuse, 0x1, RZ, 0xc0, !PT ;  /* 0x000000011bff7812 */ /* 0x040fe4000780c0ff */
[----:B------:R-:W-:-:S04]  /*0cb0*/  LOP3.LUT P2, RZ, R27, 0x2, RZ, 0xc0, !PT ;  /* 0x000000021bff7812 */ /* 0x000fc8000784c0ff */
[----:B------:R-:W-:Y:S02]  /*0cc0*/  PLOP3.LUT P0, PT, P0, P1, P2, 0xe0, 0x0 ;  /* 0x000000000000781c */ /* 0x000fe40000703c20 */
[----:B------:R-:W-:Y:S02]  /*0cd0*/  LOP3.LUT P1, RZ, R2, 0x7fffff, RZ, 0xc0, !PT ;  /* 0x007fffff02ff7812 */ /* 0x000fe4000782c0ff */
[----:B------:R-:W-:-:S04]  /*0ce0*/  SEL R24, RZ, 0x1, !P0 ;  /* 0x00000001ff187807 */ /* 0x000fc80004000000 */
[----:B------:R-:W-:-:S04]  /*0cf0*/  IADD3 R24, PT, PT, -R24, RZ, RZ ;  /* 0x000000ff18187210 */ /* 0x000fc80007ffe1ff */
[----:B------:R-:W-:Y:S01]  /*0d00*/  ISETP.GE.AND P0, PT, R24, RZ, PT ;  /* 0x000000ff1800720c */ /* 0x000fe20003f06270 */
[----:B------:R-:W-:-:S05]  /*0d10*/  VIADD R24, R3, 0xffffff04 ;  /* 0xffffff0403187836 */ /* 0x000fca0000000000 */
[----:B------:R-:W-:-:S07]  /*0d20*/  SHF.R.U32.HI R25, RZ, R24, R25 ;  /* 0x00000018ff197219 */ /* 0x000fce0000011619 */
[----:B------:R-:W-:-:S04]  /*0d30*/  @!P0 IADD3 R25, PT, PT, R25, 0x1, RZ ;  /* 0x0000000119198810 */ /* 0x000fc80007ffe0ff */
[----:B------:R-:W-:-:S04]  /*0d40*/  @!P1 SHF.L.U32 R25, R25, 0x1, RZ ;  /* 0x0000000119199819 */ /* 0x000fc800000006ff */
[----:B------:R-:W-:Y:S01]  /*0d50*/  LOP3.LUT R24, R25, 0x80000000, R2, 0xf8, !PT ;  /* 0x8000000019187812 */ /* 0x000fe200078ef802 */
[----:B------:R-:W-:Y:S06]  /*0d60*/  BRA `(.L_x_16) ;  /* 0x0000000000047947 */ /* 0x000fec0003800000 */
.L_x_17:
[----:B------:R0:W1:Y:S02]  /*0d70*/  MUFU.RCP R24, R2 ;  /* 0x0000000200187308 */ /* 0x0000640000001000 */
.L_x_16:
[----:B------:R-:W-:Y:S05]  /*0d80*/  BSYNC.RECONVERGENT B1 ;  /* 0x0000000000017941 */ /* 0x000fea0003800200 */
.L_x_14:
[----:B0-----:R-:W-:Y:S01]  /*0d90*/  IMAD.MOV.U32 R2, RZ, RZ, R22 ;  /* 0x000000ffff027224 */ /* 0x001fe200078e0016 */
[----:B------:R-:W-:-:S04]  /*0da0*/  MOV R3, 0x0 ;  /* 0x0000000000037802 */ /* 0x000fc80000000f00 */
[----:B-1----:R-:W-:Y:S05]  /*0db0*/  RET.REL.NODEC R2 `(_Z15BlackScholesGPUPfS_S_S_S_ffi) ;  /* 0xfffffff002907950 */ /* 0x002fea0003c3ffff */
        .weak           $__internal_1_$__cuda_sm20_sqrt_rn_f32_slowpath
        .type           $__internal_1_$__cuda_sm20_sqrt_rn_f32_slowpath,@function
        .size           $__internal_1_$__cuda_sm20_sqrt_rn_f32_slowpath,($__internal_2_$__cuda_sm3x_div_rn_noftz_f32_slowpath - $__internal_1_$__cuda_sm20_sqrt_rn_f32_slowpath)
$__internal_1_$__cuda_sm20_sqrt_rn_f32_slowpath:
[----:B------:R-:W-:-:S13]  /*0dc0*/  LOP3.LUT P0, RZ, R17, 0x7fffffff, RZ, 0xc0, !PT ;  /* 0x7fffffff11ff7812 */ /* 0x000fda000780c0ff */
[----:B------:R-:W-:Y:S01]  /*0dd0*/  @!P0 MOV R20, R17 ;  /* 0x0000001100148202 */ /* 0x000fe20000000f00 */
[----:B------:R-:W-:Y:S06]  /*0de0*/  @!P0 BRA `(.L_x_18) ;  /* 0x0000000000448947 */ /* 0x000fec0003800000 */
[----:B------:R-:W-:Y:S01]  /*0df0*/  FSETP.GEU.FTZ.AND P0, PT, R17, RZ, PT ;  /* 0x000000ff1100720b */ /* 0x000fe20003f1e000 */
[----:B------:R-:W-:-:S12]  /*0e00*/  IMAD.MOV.U32 R0, RZ, RZ, R17 ;  /* 0x000000ffff007224 */ /* 0x000fd800078e0011 */
[----:B------:R-:W-:Y:S01]  /*0e10*/  @!P0 MOV R20, 0x7fffffff ;  /* 0x7fffffff00148802 */ /* 0x000fe20000000f00 */
[----:B------:R-:W-:Y:S06]  /*0e20*/  @!P0 BRA `(.L_x_18) ;  /* 0x0000000000348947 */ /* 0x000fec0003800000 */
[----:B------:R-:W-:-:S13]  /*0e30*/  FSETP.GTU.FTZ.AND P0, PT, |R0|, +INF , PT ;  /* 0x7f8000000000780b */ /* 0x000fda0003f1c200 */
[----:B------:R-:W-:Y:S01]  /*0e40*/  @P0 FADD.FTZ R20, R0, 1 ;  /* 0x3f80000000140421 */ /* 0x000fe20000010000 */
[----:B------:R-:W-:Y:S06]  /*0e50*/  @P0 BRA `(.L_x_18) ;  /* 0x0000000000280947 */ /* 0x000fec0003800000 */
[----:B------:R-:W-:-:S13]  /*0e60*/  FSETP.NEU.FTZ.AND P0, PT, |R0|, +INF , PT ;  /* 0x7f8000000000780b */ /* 0x000fda0003f1d200 */
[----:B------:R-:W-:-:S04]  /*0e70*/  @P0 FFMA R21, R0, 1.84467440737095516160e+19, RZ ;  /* 0x5f80000000150823 */ /* 0x000fc800000000ff */
[----:B------:R-:W0:Y:S02]  /*0e80*/  @P0 MUFU.RSQ R20, R21 ;  /* 0x0000001500140308 */ /* 0x000e240000001400 */
[----:B0-----:R-:W-:Y:S01]  /*0e90*/  @P0 FMUL.FTZ R22, R21, R20 ;  /* 0x0000001415160220 */ /* 0x001fe20000410000 */
[----:B------:R-:W-:Y:S01]  /*0ea0*/  @P0 FMUL.FTZ R24, R20, 0.5 ;  /* 0x3f00000014180820 */ /* 0x000fe20000410000 */
[----:B------:R-:W-:Y:S02]  /*0eb0*/  @!P0 MOV R20, R0 ;  /* 0x0000000000148202 */ /* 0x000fe40000000f00 */
[----:B------:R-:W-:-:S04]  /*0ec0*/  @P0 FADD.FTZ R23, -R22, -RZ ;  /* 0x800000ff16170221 */ /* 0x000fc80000010100 */
[----:B------:R-:W-:-:S04]  /*0ed0*/  @P0 FFMA R23, R22, R23, R21 ;  /* 0x0000001716170223 */ /* 0x000fc80000000015 */
[----:B------:R-:W-:-:S04]  /*0ee0*/  @P0 FFMA R23, R23, R24, R22 ;  /* 0x0000001817170223 */ /* 0x000fc80000000016 */
[----:B------:R-:W-:-:S07]  /*0ef0*/  @P0 FMUL.FTZ R20, R23, 2.3283064365386962891e-10 ;  /* 0x2f80000017140820 */ /* 0x000fce0000410000 */
.L_x_18:
[----:B------:R-:W-:Y:S02]  /*0f00*/  HFMA2 R21, -RZ, RZ, 0, 0 ;  /* 0x00000000ff157431 */ /* 0x000fe400000001ff */
[----:B------:R-:W-:Y:S01]  /*0f10*/  IMAD.MOV.U32 R0, RZ, RZ, R20 ;  /* 0x000000ffff007224 */ /* 0x000fe200078e0014 */
[----:B------:R-:W-:-:S04]  /*0f20*/  MOV R20, R25 ;  /* 0x0000001900147202 */ /* 0x000fc80000000f00 */
[----:B------:R-:W-:Y:S05]  /*0f30*/  RET.REL.NODEC R20 `(_Z15BlackScholesGPUPfS_S_S_S_ffi) ;  /* 0xfffffff014307950 */ /* 0x000fea0003c3ffff */
        .weak           $__internal_2_$__cuda_sm3x_div_rn_noftz_f32_slowpath
        .type           $__internal_2_$__cuda_sm3x_div_rn_noftz_f32_slowpath,@function
        .size           $__internal_2_$__cuda_sm3x_div_rn_noftz_f32_slowpath,(.L_x_33 - $__internal_2_$__cuda_sm3x_div_rn_noftz_f32_slowpath)
$__internal_2_$__cuda_sm3x_div_rn_noftz_f32_slowpath:
[----:B------:R-:W-:Y:S01]  /*0f40*/  SHF.R.U32.HI R20, RZ, 0x17, R3 ;  /* 0x00000017ff147819 */ /* 0x000fe20000011603 */
[----:B------:R-:W-:Y:S01]  /*0f50*/  BSSY.RECONVERGENT B1, `(.L_x_19) ;  /* 0x0000062000017945 */ /* 0x000fe20003800200 */
[----:B------:R-:W-:Y:S02]  /*0f60*/  SHF.R.U32.HI R23, RZ, 0x17, R2 ;  /* 0x00000017ff177819 */ /* 0x000fe40000011602 */
[----:B------:R-:W-:Y:S02]  /*0f70*/  LOP3.LUT R20, R20, 0xff, RZ, 0xc0, !PT ;  /* 0x000000ff14147812 */ /* 0x000fe400078ec0ff */
[----:B------:R-:W-:-:S03]  /*0f80*/  LOP3.LUT R23, R23, 0xff, RZ, 0xc0, !PT ;  /* 0x000000ff17177812 */ /* 0x000fc600078ec0ff */
[----:B------:R-:W-:Y:S01]  /*0f90*/  VIADD R25, R20, 0xffffffff ;  /* 0xffffffff14197836 */ /* 0x000fe20000000000 */
[----:B------:R-:W-:-:S04]  /*0fa0*/  IADD3 R24, PT, PT, R23, -0x1, RZ ;  /* 0xffffffff17187810 */ /* 0x000fc80007ffe0ff */
[----:B------:R-:W-:-:S04]  /*0fb0*/  ISETP.GT.U32.AND P0, PT, R25, 0xfd, PT ;  /* 0x000000fd1900780c */ /* 0x000fc80003f04070 */
[----:B------:R-:W-:-:S13]  /*0fc0*/  ISETP.GT.U32.OR P0, PT, R24, 0xfd, P0 ;  /* 0x000000fd1800780c */ /* 0x000fda0000704470 */
[----:B------:R-:W-:Y:S01]  /*0fd0*/  @!P0 MOV R22, RZ ;  /* 0x000000ff00168202 */ /* 0x000fe20000000f00 */
[----:B------:R-:W-:Y:S06]  /*0fe0*/  @!P0 BRA `(.L_x_20) ;  /* 0x00000000005c8947 */ /* 0x000fec0003800000 */
[----:B------:R-:W-:Y:S02]  /*0ff0*/  FSETP.GTU.FTZ.AND P0, PT, |R2|, +INF , PT ;  /* 0x7f8000000200780b */ /* 0x000fe40003f1c200 */
[----:B------:R-:W-:-:S04]  /*1000*/  FSETP.GTU.FTZ.AND P1, PT, |R3|, +INF , PT ;  /* 0x7f8000000300780b */ /* 0x000fc80003f3c200 */
[----:B------:R-:W-:-:S13]  /*1010*/  PLOP3.LUT P0, PT, P0, P1, PT, 0xf8, 0x8f ;  /* 0x00000000008f781c */ /* 0x000fda0000703f70 */
[----:B------:R-:W-:Y:S05]  /*1020*/  @P0 BRA `(.L_x_21) ;  /* 0x00000004004c0947 */ /* 0x000fea0003800000 */
[----:B------:R-:W-:-:S13]  /*1030*/  LOP3.LUT P0, RZ, R3, 0x7fffffff, R2, 0xc8, !PT ;  /* 0x7fffffff03ff7812 */ /* 0x000fda000780c802 */
[----:B------:R-:W-:Y:S05]  /*1040*/  @!P0 BRA `(.L_x_22) ;  /* 0x00000004003c8947 */ /* 0x000fea0003800000 */
[C---:B------:R-:W-:Y:S02]  /*1050*/  FSETP.NEU.FTZ.AND P2, PT, |R2|.reuse, +INF , PT ;  /* 0x7f8000000200780b */ /* 0x040fe40003f5d200 */
[----:B------:R-:W-:Y:S02]  /*1060*/  FSETP.NEU.FTZ.AND P1, PT, |R3|, +INF , PT ;  /* 0x7f8000000300780b */ /* 0x000fe40003f3d200 */
[----:B------:R-:W-:-:S11]  /*1070*/  FSETP.NEU.FTZ.AND P0, PT, |R2|, +INF , PT ;  /* 0x7f8000000200780b */ /* 0x000fd60003f1d200 */
[----:B------:R-:W-:Y:S05]  /*1080*/  @!P1 BRA !P2, `(.L_x_22) ;  /* 0x00000004002c9947 */ /* 0x000fea0005000000 */
[----:B------:R-:W-:-:S04]  /*1090*/  LOP3.LUT P2, RZ, R2, 0x7fffffff, RZ, 0xc0, !PT ;  /* 0x7fffffff02ff7812 */ /* 0x000fc8000784c0ff */
[----:B------:R-:W-:-:S13]  /*10a0*/  PLOP3.LUT P1, PT, P1, P2, PT, 0x2f, 0xf2 ;  /* 0x0000000000f2781c */ /* 0x000fda0000f24577 */
[----:B------:R-:W-:Y:S05]  /*10b0*/  @P1 BRA `(.L_x_23) ;  /* 0x0000000400181947 */ /* 0x000fea0003800000 */
[----:B------:R-:W-:-:S04]  /*10c0*/  LOP3.LUT P1, RZ, R3, 0x7fffffff, RZ, 0xc0, !PT ;  /* 0x7fffffff03ff7812 */ /* 0x000fc8000782c0ff */
[----:B------:R-:W-:-:S13]  /*10d0*/  PLOP3.LUT P0, PT, P0, P1, PT, 0x2f, 0xf2 ;  /* 0x0000000000f2781c */ /* 0x000fda0000702577 */
[----:B------:R-:W-:Y:S05]  /*10e0*/  @P0 BRA `(.L_x_24) ;  /* 0x0000000400000947 */ /* 0x000fea0003800000 */
[----:B------:R-:W-:Y:S02]  /*10f0*/  ISETP.GE.AND P0, PT, R24, RZ, PT ;  /* 0x000000ff1800720c */ /* 0x000fe40003f06270 */
[----:B------:R-:W-:-:S11]  /*1100*/  ISETP.GE.AND P1, PT, R25, RZ, PT ;  /* 0x000000ff1900720c */ /* 0x000fd60003f26270 */
[----:B------:R-:W-:Y:S01]  /*1110*/  @P0 IMAD.MOV.U32 R22, RZ, RZ, RZ ;  /* 0x000000ffff160224 */ /* 0x000fe200078e00ff */
[----:B------:R-:W-:Y:S01]  /*1120*/  @!P0 MOV R22, 0xffffffc0 ;  /* 0xffffffc000168802 */ /* 0x000fe20000000f00 */
[----:B------:R-:W-:Y:S01]  /*1130*/  @!P0 FFMA R2, R2, 1.84467440737095516160e+19, RZ ;  /* 0x5f80000002028823 */ /* 0x000fe200000000ff */
[----:B------:R-:W-:Y:S02]  /*1140*/  @!P1 FFMA R3, R3, 1.84467440737095516160e+19, RZ ;  /* 0x5f80000003039823 */ /* 0x000fe400000000ff */
[----:B------:R-:W-:-:S07]  /*1150*/  @!P1 IADD3 R22, PT, PT, R22, 0x40, RZ ;  /* 0x0000004016169810 */ /* 0x000fce0007ffe0ff */
.L_x_20:
[----:B------:R-:W-:Y:S01]  /*1160*/  LEA R24, R20, 0xc0800000, 0x17 ;  /* 0xc080000014187811 */ /* 0x000fe200078eb8ff */
[----:B------:R-:W-:Y:S01]  /*1170*/  BSSY.RECONVERGENT B2, `(.L_x_25) ;  /* 0x0000036000027945 */ /* 0x000fe20003800200 */
[----:B------:R-:W-:-:S03]  /*1180*/  IADD3 R23, PT, PT, R23, -0x7f, RZ ;  /* 0xffffff8117177810 */ /* 0x000fc60007ffe0ff */
[----:B------:R-:W-:Y:S02]  /*1190*/  IMAD.IADD R26, R3, 0x1, -R24 ;  /* 0x00000001031a7824 */ /* 0x000fe400078e0a18 */
[C---:B------:R-:W-:Y:S01]  /*11a0*/  IMAD R2, R23.reuse, -0x800000, R2 ;  /* 0xff80000017027824 */ /* 0x040fe200078e0202 */
[----:B------:R-:W-:Y:S01]  /*11b0*/  IADD3 R23, PT, PT, R23, 0x7f, -R20 ;  /* 0x0000007f17177810 */ /* 0x000fe20007ffe814 */
[----:B------:R-:W0:Y:S01]  /*11c0*/  MUFU.RCP R24, R26 ;  /* 0x0000001a00187308 */ /* 0x000e220000001000 */
[----:B------:R-:W-:Y:S02]  /*11d0*/  FADD.FTZ R25, -R26, -RZ ;  /* 0x800000ff1a197221 */ /* 0x000fe40000010100 */
[----:B------:R-:W-:Y:S02]  /*11e0*/  IADD3 R23, PT, PT, R23, R22, RZ ;  /* 0x0000001617177210 */ /* 0x000fe40007ffe0ff */
[----:B0-----:R-:W-:-:S04]  /*11f0*/  FFMA R3, R24, R25, 1 ;  /* 0x3f80000018037423 */ /* 0x001fc80000000019 */
[----:B------:R-:W-:-:S04]  /*1200*/  FFMA R3, R24, R3, R24 ;  /* 0x0000000318037223 */ /* 0x000fc80000000018 */
[----:B------:R-:W-:-:S04]  /*1210*/  FFMA R24, R2, R3, RZ ;  /* 0x0000000302187223 */ /* 0x000fc800000000ff */
[----:B------:R-:W-:-:S04]  /*1220*/  FFMA R27, R25, R24, R2 ;  /* 0x00000018191b7223 */ /* 0x000fc80000000002 */
[----:B------:R-:W-:-:S04]  /*1230*/  FFMA R24, R3, R27, R24 ;  /* 0x0000001b03187223 */ /* 0x000fc80000000018 */
[----:B------:R-:W-:-:S04]  /*1240*/  FFMA R25, R25, R24, R2 ;  /* 0x0000001819197223 */ /* 0x000fc80000000002 */
[----:B------:R-:W-:-:S05]  /*1250*/  FFMA R2, R3, R25, R24 ;  /* 0x0000001903027223 */ /* 0x000fca0000000018 */
[----:B------:R-:W-:-:S04]  /*1260*/  SHF.R.U32.HI R20, RZ, 0x17, R2 ;  /* 0x00000017ff147819 */ /* 0x000fc80000011602 */
[----:B------:R-:W-:-:S05]  /*1270*/  LOP3.LUT R20, R20, 0xff, RZ, 0xc0, !PT ;  /* 0x000000ff14147812 */ /* 0x000fca00078ec0ff */
[----:B------:R-:W-:-:S05]  /*1280*/  IMAD.IADD R20, R20, 0x1, R23 ;  /* 0x0000000114147824 */ /* 0x000fca00078e0217 */
[----:B------:R-:W-:-:S04]  /*1290*/  IADD3 R22, PT, PT, R20, -0x1, RZ ;  /* 0xffffffff14167810 */ /* 0x000fc80007ffe0ff */
[----:B------:R-:W-:-:S13]  /*12a0*/  ISETP.GE.U32.AND P0, PT, R22, 0xfe, PT ;  /* 0x000000fe1600780c */ /* 0x000fda0003f06070 */
[----:B------:R-:W-:Y:S05]  /*12b0*/  @!P0 BRA `(.L_x_26) ;  /* 0x0000000000808947 */ /* 0x000fea0003800000 */
[----:B------:R-:W-:-:S13]  /*12c0*/  ISETP.GT.AND P0, PT, R20, 0xfe, PT ;  /* 0x000000fe1400780c */ /* 0x000fda0003f04270 */
[----:B------:R-:W-:Y:S05]  /*12d0*/  @P0 BRA `(.L_x_27) ;  /* 0x00000000006c0947 */ /* 0x000fea0003800000 */
[----:B------:R-:W-:-:S13]  /*12e0*/  ISETP.GE.AND P0, PT, R20, 0x1, PT ;  /* 0x000000011400780c */ /* 0x000fda0003f06270 */
[----:B------:R-:W-:Y:S05]  /*12f0*/  @P0 BRA `(.L_x_28) ;  /* 0x0000000000740947 */ /* 0x000fea0003800000 */
[----:B------:R-:W-:Y:S02]  /*1300*/  ISETP.GE.AND P0, PT, R20, -0x18, PT ;  /* 0xffffffe81400780c */ /* 0x000fe40003f06270 */
[----:B------:R-:W-:-:S11]  /*1310*/  LOP3.LUT R2, R2, 0x80000000, RZ, 0xc0, !PT ;  /* 0x8000000002027812 */ /* 0x000fd600078ec0ff */
[----:B------:R-:W-:Y:S05]  /*1320*/  @!P0 BRA `(.L_x_28) ;  /* 0x0000000000688947 */ /* 0x000fea0003800000 */
[CCC-:B------:R-:W-:Y:S01]  /*1330*/  FFMA.RZ R22, R3.reuse, R25.reuse, R24.reuse ;  /* 0x0000001903167223 */ /* 0x1c0fe2000000c018 */
[C---:B------:R-:W-:Y:S02]  /*1340*/  ISETP.NE.AND P2, PT, R20.reuse, RZ, PT ;  /* 0x000000ff1400720c */ /* 0x040fe40003f45270 */
[----:B------:R-:W-:Y:S02]  /*1350*/  ISETP.NE.AND P1, PT, R20, RZ, PT ;  /* 0x000000ff1400720c */ /* 0x000fe40003f25270 */
[----:B------:R-:W-:Y:S01]  /*1360*/  LOP3.LUT R23, R22, 0x7fffff, RZ, 0xc0, !PT ;  /* 0x007fffff16177812 */ /* 0x000fe200078ec0ff */
[CCC-:B------:R-:W-:Y:S01]  /*1370*/  FFMA.RP R22, R3.reuse, R25.reuse, R24.reuse ;  /* 0x0000001903167223 */ /* 0x1c0fe20000008018 */
[----:B------:R-:W-:Y:S01]  /*1380*/  FFMA.RM R3, R3, R25, R24 ;  /* 0x0000001903037223 */ /* 0x000fe20000004018 */
[----:B------:R-:W-:Y:S01]  /*1390*/  IADD3 R24, PT, PT, R20, 0x20, RZ ;  /* 0x0000002014187810 */ /* 0x000fe20007ffe0ff */
[----:B------:R-:W-:Y:S01]  /*13a0*/  IMAD.MOV R20, RZ, RZ, -R20 ;  /* 0x000000ffff147224 */ /* 0x000fe200078e0a14 */
[----:B------:R-:W-:-:S02]  /*13b0*/  LOP3.LUT R23, R23, 0x800000, RZ, 0xfc, !PT ;  /* 0x0080000017177812 */ /* 0x000fc400078efcff */
[----:B------:R-:W-:Y:S02]  /*13c0*/  FSETP.NEU.FTZ.AND P0, PT, R22, R3, PT ;  /* 0x000000031600720b */ /* 0x000fe40003f1d000 */
[----:B------:R-:W-:Y:S02]  /*13d0*/  SHF.L.U32 R24, R23, R24, RZ ;  /* 0x0000001817187219 */ /* 0x000fe400000006ff */
[----:B------:R-:W-:Y:S02]  /*13e0*/  SEL R20, R20, RZ, P2 ;  /* 0x000000ff14147207 */ /* 0x000fe40001000000 */
[----:B------:R-:W-:Y:S02]  /*13f0*/  ISETP.NE.AND P1, PT, R24, RZ, P1 ;  /* 0x000000ff1800720c */ /* 0x000fe40000f25270 */
[----:B------:R-:W-:Y:S02]  /*1400*/  SHF.R.U32.HI R20, RZ, R20, R23 ;  /* 0x00000014ff147219 */ /* 0x000fe40000011617 */
[----:B------:R-:W-:-:S02]  /*1410*/  PLOP3.LUT P0, PT, P0, P1, PT, 0xf8, 0x8f ;  /* 0x00000000008f781c */ /* 0x000fc40000703f70 */
[----:B------:R-:W-:Y:S02]  /*1420*/  SHF.R.U32.HI R22, RZ, 0x1, R20 ;  /* 0x00000001ff167819 */ /* 0x000fe40000011614 */
[----:B------:R-:W-:-:S04]  /*1430*/  SEL R3, RZ, 0x1, !P0 ;  /* 0x00000001ff037807 */ /* 0x000fc80004000000 */
[----:B------:R-:W-:-:S04]  /*1440*/  LOP3.LUT R3, R3, 0x1, R22, 0xf8, !PT ;  /* 0x0000000103037812 */ /* 0x000fc800078ef816 */
[----:B------:R-:W-:-:S04]  /*1450*/  LOP3.LUT R3, R3, R20, RZ, 0xc0, !PT ;  /* 0x0000001403037212 */ /* 0x000fc800078ec0ff */
[----:B------:R-:W-:-:S04]  /*1460*/  IADD3 R3, PT, PT, R22, R3, RZ ;  /* 0x0000000316037210 */ /* 0x000fc80007ffe0ff */
[----:B------:R-:W-:Y:S01]  /*1470*/  LOP3.LUT R2, R3, R2, RZ, 0xfc, !PT ;  /* 0x0000000203027212 */ /* 0x000fe200078efcff */
[----:B------:R-:W-:Y:S06]  /*1480*/  BRA `(.L_x_28) ;  /* 0x0000000000107947 */ /* 0x000fec0003800000 */
.L_x_27:
[----:B------:R-:W-:-:S04]  /*1490*/  LOP3.LUT R2, R2, 0x80000000, RZ, 0xc0, !PT ;  /* 0x8000000002027812 */ /* 0x000fc800078ec0ff */
[----:B------:R-:W-:Y:S01]  /*14a0*/  LOP3.LUT R2, R2, 0x7f800000, RZ, 0xfc, !PT ;  /* 0x7f80000002027812 */ /* 0x000fe200078efcff */
[----:B------:R-:W-:Y:S06]  /*14b0*/  BRA `(.L_x_28) ;  /* 0x0000000000047947 */ /* 0x000fec0003800000 */
.L_x_26:
[----:B------:R-:W-:-:S07]  /*14c0*/  LEA R2, R23, R2, 0x17 ;  /* 0x0000000217027211 */ /* 0x000fce00078eb8ff */
.L_x_28:
[----:B------:R-:W-:Y:S05]  /*14d0*/  BSYNC.RECONVERGENT B2 ;  /* 0x0000000000027941 */ /* 0x000fea0003800200 */
.L_x_25:
[----:B------:R-:W-:Y:S05]  /*14e0*/  BRA `(.L_x_29) ;  /* 0x0000000000207947 */ /* 0x000fea0003800000 */
.L_x_24:
[----:B------:R-:W-:-:S04]  /*14f0*/  LOP3.LUT R2, R3, 0x80000000, R2, 0x48, !PT ;  /* 0x8000000003027812 */ /* 0x000fc800078e4802 */
[----:B------:R-:W-:Y:S01]  /*1500*/  LOP3.LUT R2, R2, 0x7f800000, RZ, 0xfc, !PT ;  /* 0x7f80000002027812 */ /* 0x000fe200078efcff */
[----:B------:R-:W-:Y:S06]  /*1510*/  BRA `(.L_x_29) ;  /* 0x0000000000147947 */ /* 0x000fec0003800000 */
.L_x_23:
[----:B------:R-:W-:Y:S01]  /*1520*/  LOP3.LUT R2, R3, 0x80000000, R2, 0x48, !PT ;  /* 0x8000000003027812 */ /* 0x000fe200078e4802 */
[----:B------:R-:W-:Y:S06]  /*1530*/  BRA `(.L_x_29) ;  /* 0x00000000000c7947 */ /* 0x000fec0003800000 */
.L_x_22:
[----:B------:R-:W0:Y:S01]  /*1540*/  MUFU.RSQ R2, -QNAN ;  /* 0xffc0000000027908 */ /* 0x000e220000001400 */
[----:B------:R-:W-:Y:S05]  /*1550*/  BRA `(.L_x_29) ;  /* 0x0000000000047947 */ /* 0x000fea0003800000 */
.L_x_21:
[----:B------:R-:W-:-:S07]  /*1560*/  FADD.FTZ R2, R2, R3 ;  /* 0x0000000302027221 */ /* 0x000fce0000010000 */
.L_x_29:
[----:B------:R-:W-:Y:S05]  /*1570*/  BSYNC.RECONVERGENT B1 ;  /* 0x0000000000017941 */ /* 0x000fea0003800200 */
.L_x_19:
[----:B------:R-:W-:Y:S02]  /*1580*/  HFMA2 R3, -RZ, RZ, 0, 0 ;  /* 0x00000000ff037431 */ /* 0x000fe400000001ff */
[----:B0-----:R-:W-:Y:S01]  /*1590*/  IMAD.MOV.U32 R20, RZ, RZ, R2 ;  /* 0x000000ffff147224 */ /* 0x001fe200078e0002 */
[----:B------:R-:W-:-:S04]  /*15a0*/  MOV R2, R18 ;  /* 0x0000001200027202 */ /* 0x000fc80000000f00 */
[----:B------:R-:W-:Y:S05]  /*15b0*/  RET.REL.NODEC R2 `(_Z15BlackScholesGPUPfS_S_S_S_ffi) ;  /* 0xffffffe802907950 */ /* 0x000fea0003c3ffff */
.L_x_30:
[----:B------:R-:W-:-:S00]  /*15c0*/  BRA `(.L_x_30) ;  /* 0xfffffffc00fc7947 */ /* 0x000fc0000383ffff */
[----:B------:R-:W-:-:S00]  /*15d0*/  NOP ;  /* 0x0000000000007918 */ /* 0x000fc00000000000 */
        /* <DEDUP_REMOVED lines=10> */
.L_x_33:


//--------------------- .nv.shared.reserved.0     --------------------------
	.section	.nv.shared.reserved.0,"aw",@nobits
	.weak		__nv_reservedSMEM_offset_0_alias
	.size		__nv_reservedSMEM_offset_0_alias, 0, 64
	.other		__nv_reservedSMEM_offset_0_alias,@"STO_CUDA_RESERVED_SHARED STV_DEFAULT"
__nv_reservedSMEM_offset_0_alias:
	.zero		0
	.zero		64


//--------------------- .nv.constant0._Z15BlackScholesGPUPfS_S_S_S_ffi --------------------------
	.section	.nv.constant0._Z15BlackScholesGPUPfS_S_S_S_ffi,"a",@progbits
	.sectionflags	@""
	.align	4
.nv.constant0._Z15BlackScholesGPUPfS_S_S_S_ffi:
	.zero		948


//--------------------- SYMBOLS --------------------------

	.type		.nv.reservedSmem.offset0,@object
	.size		.nv.reservedSmem.offset0,0x4
